//
// Generated by NVIDIA NVVM Compiler
//
// Compiler Build ID: CL-36424714
// Cuda compilation tools, release 13.0, V13.0.88
// Based on NVVM 20.0.0
//

.version 9.0
.target sm_100
.address_size 64

	// .globl	_Z22calculate_yield_kernelPKdS0_Pddi

.visible .entry _Z22calculate_yield_kernelPKdS0_Pddi(
	.param .u64 .ptr .align 1 _Z22calculate_yield_kernelPKdS0_Pddi_param_0,
	.param .u64 .ptr .align 1 _Z22calculate_yield_kernelPKdS0_Pddi_param_1,
	.param .u64 .ptr .align 1 _Z22calculate_yield_kernelPKdS0_Pddi_param_2,
	.param .f64 _Z22calculate_yield_kernelPKdS0_Pddi_param_3,
	.param .u32 _Z22calculate_yield_kernelPKdS0_Pddi_param_4
)
{
	.reg .pred 	%p<2>;
	.reg .b32 	%r<6>;
	.reg .b64 	%rd<11>;
	.reg .b64 	%fd<6>;

	ld.param.u64 	%rd1, [_Z22calculate_yield_kernelPKdS0_Pddi_param_0];
	ld.param.u64 	%rd2, [_Z22calculate_yield_kernelPKdS0_Pddi_param_1];
	ld.param.u64 	%rd3, [_Z22calculate_yield_kernelPKdS0_Pddi_param_2];
	ld.param.f64 	%fd1, [_Z22calculate_yield_kernelPKdS0_Pddi_param_3];
	ld.param.u32 	%r2, [_Z22calculate_yield_kernelPKdS0_Pddi_param_4];
	mov.u32 	%r3, %tid.x;
	mov.u32 	%r4, %ctaid.x;
	mov.u32 	%r5, %ntid.x;
	mad.lo.s32 	%r1, %r4, %r5, %r3;
	setp.ge.s32 	%p1, %r1, %r2;
	@%p1 bra 	$L__BB0_2;
	cvta.to.global.u64 	%rd4, %rd2;
	cvta.to.global.u64 	%rd5, %rd1;
	cvta.to.global.u64 	%rd6, %rd3;
	mul.wide.s32 	%rd7, %r1, 8;
	add.s64 	%rd8, %rd4, %rd7;
	ld.global.f64 	%fd2, [%rd8];
	add.s64 	%rd9, %rd5, %rd7;
	ld.global.f64 	%fd3, [%rd9];
	div.rn.f64 	%fd4, %fd2, %fd3;
	mul.f64 	%fd5, %fd1, %fd4;
	add.s64 	%rd10, %rd6, %rd7;
	st.global.f64 	[%rd10], %fd5;
$L__BB0_2:
	ret;

}


// ===== COMPILED SASS (sm_100) =====

	.target	sm_100

	.elftype	@"ET_EXEC"


//--------------------- .note.nv.tkinfo           --------------------------
	.section	.note.nv.tkinfo,"",@"SHT_NOTE"
	.sectionflags	@"SHF_NOTE_NV_TKINFO"
	.tkinfo
        /*0018*/ 	.word	0x00000002
        /*0030*/ 	.string	""
        /*0030*/ 	.string	"ptxas"
        /*0030*/ 	.string	"Cuda compilation tools, release 13.0, V13.0.88"
        /*0030*/ 	.string	"Build cuda_13.0.r13.0/compiler.36424714_0"
        /*0030*/ 	.string	"-arch sm_100 -m 64 "



//--------------------- .note.nv.cuinfo           --------------------------
	.section	.note.nv.cuinfo,"",@"SHT_NOTE"
	.sectionflags	@"SHF_NOTE_NV_CUINFO"
        /*0018*/ 	.short	0x0002
        /*001a*/ 	.short	0x0064
        /*001c*/ 	.short	0x0082
	.zero		2


//--------------------- .nv.info                  --------------------------
	.section	.nv.info,"",@"SHT_CUDA_INFO"
	.align	4


	//----- nvinfo : EIATTR_REGCOUNT
	.align		4
        /*0000*/ 	.byte	0x04, 0x2f
        /*0002*/ 	.short	(.L_1 - .L_0)
	.align		4
.L_0:
        /*0004*/ 	.word	index@(_Z22calculate_yield_kernelPKdS0_Pddi)
        /*0008*/ 	.word	0x00000019


	//----- nvinfo : EIATTR_FRAME_SIZE
	.align		4
.L_1:
        /*000c*/ 	.byte	0x04, 0x11
        /*000e*/ 	.short	(.L_3 - .L_2)
	.align		4
.L_2:
        /*0010*/ 	.word	index@($__internal_0_$__cuda_sm20_div_rn_f64_full)
        /*0014*/ 	.word	0x00000000


	//----- nvinfo : EIATTR_FRAME_SIZE
	.align		4
.L_3:
        /*0018*/ 	.byte	0x04, 0x11
        /*001a*/ 	.short	(.L_5 - .L_4)
	.align		4
.L_4:
        /*001c*/ 	.word	index@(_Z22calculate_yield_kernelPKdS0_Pddi)
        /*0020*/ 	.word	0x00000000


	//----- nvinfo : EIATTR_MIN_STACK_SIZE
	.align		4
.L_5:
        /*0024*/ 	.byte	0x04, 0x12
        /*0026*/ 	.short	(.L_7 - .L_6)
	.align		4
.L_6:
        /*0028*/ 	.word	index@(_Z22calculate_yield_kernelPKdS0_Pddi)
        /*002c*/ 	.word	0x00000000
.L_7:


//--------------------- .nv.compat                --------------------------
	.section	.nv.compat,"",@"SHT_CUDA_COMPAT_INFO"
	.align	4
        /*0000*/ 	.byte	0x02, 0x09, 0x00, 0x00, 0x02, 0x02, 0x01, 0x00, 0x02, 0x05, 0x05, 0x00, 0x03, 0x07, 0x01, 0x01
        /*0010*/ 	.byte	0x02, 0x03, 0x00, 0x00, 0x02, 0x06, 0x01, 0x00, 0x04, 0x0b, 0x08, 0x00, 0x01, 0x00, 0x00, 0x00
        /*0020*/ 	.byte	0x00, 0x00, 0x00, 0x00


//--------------------- .nv.info._Z22calculate_yield_kernelPKdS0_Pddi --------------------------
	.section	.nv.info._Z22calculate_yield_kernelPKdS0_Pddi,"",@"SHT_CUDA_INFO"
	.sectionflags	@""
	.align	4


	//----- nvinfo : EIATTR_CUDA_API_VERSION
	.align		4
        /*0000*/ 	.byte	0x04, 0x37
        /*0002*/ 	.short	(.L_9 - .L_8)
.L_8:
        /*0004*/ 	.word	0x00000082


	//----- nvinfo : EIATTR_KPARAM_INFO
	.align		4
.L_9:
        /*0008*/ 	.byte	0x04, 0x17
        /*000a*/ 	.short	(.L_11 - .L_10)
.L_10:
        /*000c*/ 	.word	0x00000000
        /*0010*/ 	.short	0x0004
        /*0012*/ 	.short	0x0020
        /*0014*/ 	.byte	0x00, 0xf0, 0x11, 0x00


	//----- nvinfo : EIATTR_KPARAM_INFO
	.align		4
.L_11:
        /*0018*/ 	.byte	0x04, 0x17
        /*001a*/ 	.short	(.L_13 - .L_12)
.L_12:
        /*001c*/ 	.word	0x00000000
        /*0020*/ 	.short	0x0003
        /*0022*/ 	.short	0x0018
        /*0024*/ 	.byte	0x00, 0xf0, 0x21, 0x00


	//----- nvinfo : EIATTR_KPARAM_INFO
	.align		4
.L_13:
        /*0028*/ 	.byte	0x04, 0x17
        /*002a*/ 	.short	(.L_15 - .L_14)
.L_14:
        /*002c*/ 	.word	0x00000000
        /*0030*/ 	.short	0x0002
        /*0032*/ 	.short	0x0010
        /*0034*/ 	.byte	0x00, 0xf5, 0x21, 0x00


	//----- nvinfo : EIATTR_KPARAM_INFO
	.align		4
.L_15:
        /*0038*/ 	.byte	0x04, 0x17
        /*003a*/ 	.short	(.L_17 - .L_16)
.L_16:
        /*003c*/ 	.word	0x00000000
        /*0040*/ 	.short	0x0001
        /*0042*/ 	.short	0x0008
        /*0044*/ 	.byte	0x00, 0xf5, 0x21, 0x00


	//----- nvinfo : EIATTR_KPARAM_INFO
	.align		4
.L_17:
        /*0048*/ 	.byte	0x04, 0x17
        /*004a*/ 	.short	(.L_19 - .L_18)
.L_18:
        /*004c*/ 	.word	0x00000000
        /*0050*/ 	.short	0x0000
        /*0052*/ 	.short	0x0000
        /*0054*/ 	.byte	0x00, 0xf5, 0x21, 0x00


	//----- nvinfo : EIATTR_SPARSE_MMA_MASK
	.align		4
.L_19:
        /*0058*/ 	.byte	0x03, 0x50
        /*005a*/ 	.short	0x0000


	//----- nvinfo : EIATTR_MAXREG_COUNT
	.align		4
        /*005c*/ 	.byte	0x03, 0x1b
        /*005e*/ 	.short	0x00ff


	//----- nvinfo : EIATTR_MERCURY_ISA_VERSION
	.align		4
        /*0060*/ 	.byte	0x03, 0x5f
        /*0062*/ 	.short	0x0101


	//----- nvinfo : EIATTR_VRC_CTA_INIT_COUNT
	.align		4
        /*0064*/ 	.byte	0x02, 0x4a
	.zero		1
	.zero		1


	//----- nvinfo : EIATTR_EXIT_INSTR_OFFSETS
	.align		4
        /*0068*/ 	.byte	0x04, 0x1c
        /*006a*/ 	.short	(.L_21 - .L_20)


	//   ....[0]....
.L_20:
        /*006c*/ 	.word	0x00000070


	//   ....[1]....
        /*0070*/ 	.word	0x00000260


	//----- nvinfo : EIATTR_CRS_STACK_SIZE
	.align		4
.L_21:
        /*0074*/ 	.byte	0x04, 0x1e
        /*0076*/ 	.short	(.L_23 - .L_22)
.L_22:
        /*0078*/ 	.word	0x00000000


	//----- nvinfo : EIATTR_CBANK_PARAM_SIZE
	.align		4
.L_23:
        /*007c*/ 	.byte	0x03, 0x19
        /*007e*/ 	.short	0x0024


	//----- nvinfo : EIATTR_PARAM_CBANK
	.align		4
        /*0080*/ 	.byte	0x04, 0x0a
        /*0082*/ 	.short	(.L_25 - .L_24)
	.align		4
.L_24:
        /*0084*/ 	.word	index@(.nv.constant0._Z22calculate_yield_kernelPKdS0_Pddi)
        /*0088*/ 	.short	0x0380
        /*008a*/ 	.short	0x0024


	//----- nvinfo : EIATTR_SW_WAR
	.align		4
.L_25:
        /*008c*/ 	.byte	0x04, 0x36
        /*008e*/ 	.short	(.L_27 - .L_26)
.L_26:
        /*0090*/ 	.word	0x00000008
.L_27:


//--------------------- .nv.callgraph             --------------------------
	.section	.nv.callgraph,"",@"SHT_CUDA_CALLGRAPH"
	.align	4
	.sectionentsize	8
	.align		4
        /*0000*/ 	.word	0x00000000
	.align		4
        /*0004*/ 	.word	0xffffffff
	.align		4
        /*0008*/ 	.word	0x00000000
	.align		4
        /*000c*/ 	.word	0xfffffffe
	.align		4
        /*0010*/ 	.word	0x00000000
	.align		4
        /*0014*/ 	.word	0xfffffffd
	.align		4
        /*0018*/ 	.word	0x00000000
	.align		4
        /*001c*/ 	.word	0xfffffffc


//--------------------- .text._Z22calculate_yield_kernelPKdS0_Pddi --------------------------
	.section	.text._Z22calculate_yield_kernelPKdS0_Pddi,"ax",@progbits
	.align	128
        .global         _Z22calculate_yield_kernelPKdS0_Pddi
        .type           _Z22calculate_yield_kernelPKdS0_Pddi,@function
        .size           _Z22calculate_yield_kernelPKdS0_Pddi,(.L_x_8 - _Z22calculate_yield_kernelPKdS0_Pddi)
        .other          _Z22calculate_yield_kernelPKdS0_Pddi,@"STO_CUDA_ENTRY STV_DEFAULT"
_Z22calculate_yield_kernelPKdS0_Pddi:
.text._Z22calculate_yield_kernelPKdS0_Pddi:
[----:B------:R-:W-:Y:S01]  /*0000*/  LDC R1, c[0x0][0x37c] ;  /* 0x0000df00ff017b82 */ /* 0x000fe20000000800 */
[----:B------:R-:W0:Y:S07]  /*0010*/  S2R R0, SR_TID.X ;  /* 0x0000000000007919 */ /* 0x000e2e0000002100 */
[----:B------:R-:W0:Y:S01]  /*0020*/  S2UR UR4, SR_CTAID.X ;  /* 0x00000000000479c3 */ /* 0x000e220000002500 */
[----:B------:R-:W1:Y:S07]  /*0030*/  LDCU UR5, c[0x0][0x3a0] ;  /* 0x00007400ff0577ac */ /* 0x000e6e0008000800 */
[----:B------:R-:W0:Y:S02]  /*0040*/  LDC R3, c[0x0][0x360] ;  /* 0x0000d800ff037b82 */ /* 0x000e240000000800 */
[----:B0-----:R-:W-:-:S05]  /*0050*/  IMAD R0, R3, UR4, R0 ;  /* 0x0000000403007c24 */ /* 0x001fca000f8e0200 */
[----:B-1----:R-:W-:-:S13]  /*0060*/  ISETP.GE.AND P0, PT, R0, UR5, PT ;  /* 0x0000000500007c0c */ /* 0x002fda000bf06270 */
[----:B------:R-:W-:Y:S05]  /*0070*/  @P0 EXIT ;  /* 0x000000000000094d */ /* 0x000fea0003800000 */
[----:B------:R-:W0:Y:S01]  /*0080*/  LDC.64 R4, c[0x0][0x380] ;  /* 0x0000e000ff047b82 */ /* 0x000e220000000a00 */
[----:B------:R-:W1:Y:S07]  /*0090*/  LDCU.64 UR4, c[0x0][0x358] ;  /* 0x00006b00ff0477ac */ /* 0x000e6e0008000a00 */
[----:B------:R-:W2:Y:S01]  /*00a0*/  LDC.64 R6, c[0x0][0x388] ;  /* 0x0000e200ff067b82 */ /* 0x000ea20000000a00 */
[----:B0-----:R-:W-:-:S06]  /*00b0*/  IMAD.WIDE R4, R0, 0x8, R4 ;  /* 0x0000000800047825 */ /* 0x001fcc00078e0204 */
[----:B-1----:R-:W3:Y:S01]  /*00c0*/  LDG.E.64 R4, desc[UR4][R4.64] ;  /* 0x0000000404047981 */ /* 0x002ee2000c1e1b00 */
[----:B--2---:R-:W-:-:S06]  /*00d0*/  IMAD.WIDE R6, R0, 0x8, R6 ;  /* 0x0000000800067825 */ /* 0x004fcc00078e0206 */
[----:B------:R-:W2:Y:S01]  /*00e0*/  LDG.E.64 R6, desc[UR4][R6.64] ;  /* 0x0000000406067981 */ /* 0x000ea2000c1e1b00 */
[----:B------:R-:W-:Y:S01]  /*00f0*/  IMAD.MOV.U32 R2, RZ, RZ, 0x1 ;  /* 0x00000001ff027424 */ /* 0x000fe200078e00ff */
[----:B------:R-:W-:Y:S01]  /*0100*/  BSSY.RECONVERGENT B0, `(.L_x_0) ;  /* 0x0000010000007945 */ /* 0x000fe20003800200 */
[----:B---3--:R-:W0:Y:S01]  /*0110*/  MUFU.RCP64H R3, R5 ;  /* 0x0000000500037308 */ /* 0x008e220000001800 */
[----:B--2---:R-:W-:-:S03]  /*0120*/  FSETP.GEU.AND P1, PT, |R7|, 6.5827683646048100446e-37, PT ;  /* 0x036000000700780b */ /* 0x004fc60003f2e200 */
[----:B0-----:R-:W-:-:S08]  /*0130*/  DFMA R8, -R4, R2, 1 ;  /* 0x3ff000000408742b */ /* 0x001fd00000000102 */
[----:B------:R-:W-:-:S08]  /*0140*/  DFMA R8, R8, R8, R8 ;  /* 0x000000080808722b */ /* 0x000fd00000000008 */
[----:B------:R-:W-:-:S08]  /*0150*/  DFMA R8, R2, R8, R2 ;  /* 0x000000080208722b */ /* 0x000fd00000000002 */
[----:B------:R-:W-:-:S08]  /*0160*/  DFMA R2, -R4, R8, 1 ;  /* 0x3ff000000402742b */ /* 0x000fd00000000108 */
[----:B------:R-:W-:-:S08]  /*0170*/  DFMA R2, R8, R2, R8 ;  /* 0x000000020802722b */ /* 0x000fd00000000008 */
[----:B------:R-:W-:-:S08]  /*0180*/  DMUL R8, R6, R2 ;  /* 0x0000000206087228 */ /* 0x000fd00000000000 */
[----:B------:R-:W-:-:S08]  /*0190*/  DFMA R10, -R4, R8, R6 ;  /* 0x00000008040a722b */ /* 0x000fd00000000106 */
[----:B------:R-:W-:-:S10]  /*01a0*/  DFMA R2, R2, R10, R8 ;  /* 0x0000000a0202722b */ /* 0x000fd40000000008 */
[----:B------:R-:W-:-:S05]  /*01b0*/  FFMA R8, RZ, R5, R3 ;  /* 0x00000005ff087223 */ /* 0x000fca0000000003 */
[----:B------:R-:W-:-:S13]  /*01c0*/  FSETP.GT.AND P0, PT, |R8|, 1.469367938527859385e-39, PT ;  /* 0x001000000800780b */ /* 0x000fda0003f04200 */
[----:B------:R-:W-:Y:S05]  /*01d0*/  @P0 BRA P1, `(.L_x_1) ;  /* 0x0000000000080947 */ /* 0x000fea0000800000 */
[----:B------:R-:W-:-:S07]  /*01e0*/  MOV R10, 0x200 ;  /* 0x00000200000a7802 */ /* 0x000fce0000000f00 */
[----:B------:R-:W-:Y:S05]  /*01f0*/  CALL.REL.NOINC `($__internal_0_$__cuda_sm20_div_rn_f64_full) ;  /* 0x00000000001c7944 */ /* 0x000fea0003c00000 */
.L_x_1:
[----:B------:R-:W-:Y:S05]  /*0200*/  BSYNC.RECONVERGENT B0 ;  /* 0x0000000000007941 */ /* 0x000fea0003800200 */
.L_x_0:
[----:B------:R-:W0:Y:S08]  /*0210*/  LDC.64 R4, c[0x0][0x398] ;  /* 0x0000e600ff047b82 */ /* 0x000e300000000a00 */
[----:B------:R-:W1:Y:S01]  /*0220*/  LDC.64 R6, c[0x0][0x390] ;  /* 0x0000e400ff067b82 */ /* 0x000e620000000a00 */
[----:B0-----:R-:W-:Y:S01]  /*0230*/  DMUL R2, R2, R4 ;  /* 0x0000000402027228 */ /* 0x001fe20000000000 */
[----:B-1----:R-:W-:-:S06]  /*0240*/  IMAD.WIDE R4, R0, 0x8, R6 ;  /* 0x0000000800047825 */ /* 0x002fcc00078e0206 */
[----:B------:R-:W-:Y:S01]  /*0250*/  STG.E.64 desc[UR4][R4.64], R2 ;  /* 0x0000000204007986 */ /* 0x000fe2000c101b04 */
[----:B------:R-:W-:Y:S05]  /*0260*/  EXIT ;  /* 0x000000000000794d */ /* 0x000fea0003800000 */
        .weak           $__internal_0_$__cuda_sm20_div_rn_f64_full
        .type           $__internal_0_$__cuda_sm20_div_rn_f64_full,@function
        .size           $__internal_0_$__cuda_sm20_div_rn_f64_full,(.L_x_8 - $__internal_0_$__cuda_sm20_div_rn_f64_full)
$__internal_0_$__cuda_sm20_div_rn_f64_full:
[C---:B------:R-:W-:Y:S01]  /*0270*/  FSETP.GEU.AND P0, PT, |R5|.reuse, 1.469367938527859385e-39, PT ;  /* 0x001000000500780b */ /* 0x040fe20003f0e200 */
[----:B------:R-:W-:Y:S01]  /*0280*/  IMAD.MOV.U32 R16, RZ, RZ, 0x1 ;  /* 0x00000001ff107424 */ /* 0x000fe200078e00ff */
[----:B------:R-:W-:Y:S01]  /*0290*/  LOP3.LUT R2, R5, 0x800fffff, RZ, 0xc0, !PT ;  /* 0x800fffff05027812 */ /* 0x000fe200078ec0ff */
[----:B------:R-:W-:Y:S01]  /*02a0*/  BSSY.RECONVERGENT B1, `(.L_x_2) ;  /* 0x0000055000017945 */ /* 0x000fe20003800200 */
[C---:B------:R-:W-:Y:S02]  /*02b0*/  FSETP.GEU.AND P2, PT, |R7|.reuse, 1.469367938527859385e-39, PT ;  /* 0x001000000700780b */ /* 0x040fe40003f4e200 */
[----:B------:R-:W-:Y:S01]  /*02c0*/  LOP3.LUT R3, R2, 0x3ff00000, RZ, 0xfc, !PT ;  /* 0x3ff0000002037812 */ /* 0x000fe200078efcff */
[----:B------:R-:W-:Y:S01]  /*02d0*/  IMAD.MOV.U32 R2, RZ, RZ, R4 ;  /* 0x000000ffff027224 */ /* 0x000fe200078e0004 */
[----:B------:R-:W-:Y:S02]  /*02e0*/  LOP3.LUT R11, R7, 0x7ff00000, RZ, 0xc0, !PT ;  /* 0x7ff00000070b7812 */ /* 0x000fe400078ec0ff */
[----:B------:R-:W-:-:S03]  /*02f0*/  LOP3.LUT R14, R5, 0x7ff00000, RZ, 0xc0, !PT ;  /* 0x7ff00000050e7812 */ /* 0x000fc600078ec0ff */
[----:B------:R-:W-:Y:S01]  /*0300*/  @!P0 DMUL R2, R4, 8.98846567431157953865e+307 ;  /* 0x7fe0000004028828 */ /* 0x000fe20000000000 */
[----:B------:R-:W-:-:S03]  /*0310*/  ISETP.GE.U32.AND P1, PT, R11, R14, PT ;  /* 0x0000000e0b00720c */ /* 0x000fc60003f26070 */
[----:B------:R-:W-:Y:S01]  /*0320*/  @!P2 LOP3.LUT R12, R5, 0x7ff00000, RZ, 0xc0, !PT ;  /* 0x7ff00000050ca812 */ /* 0x000fe200078ec0ff */
[----:B------:R-:W-:Y:S01]  /*0330*/  @!P2 IMAD.MOV.U32 R18, RZ, RZ, RZ ;  /* 0x000000ffff12a224 */ /* 0x000fe200078e00ff */
[----:B------:R-:W0:Y:S02]  /*0340*/  MUFU.RCP64H R17, R3 ;  /* 0x0000000300117308 */ /* 0x000e240000001800 */
[----:B------:R-:W-:Y:S01]  /*0350*/  @!P2 ISETP.GE.U32.AND P3, PT, R11, R12, PT ;  /* 0x0000000c0b00a20c */ /* 0x000fe20003f66070 */
[----:B------:R-:W-:-:S05]  /*0360*/  IMAD.MOV.U32 R12, RZ, RZ, 0x1ca00000 ;  /* 0x1ca00000ff0c7424 */ /* 0x000fca00078e00ff */
[----:B------:R-:W-:-:S04]  /*0370*/  @!P2 SEL R13, R12, 0x63400000, !P3 ;  /* 0x634000000c0da807 */ /* 0x000fc80005800000 */
[----:B------:R-:W-:-:S04]  /*0380*/  @!P2 LOP3.LUT R13, R13, 0x80000000, R7, 0xf8, !PT ;  /* 0x800000000d0da812 */ /* 0x000fc800078ef807 */
[----:B------:R-:W-:Y:S01]  /*0390*/  @!P2 LOP3.LUT R19, R13, 0x100000, RZ, 0xfc, !PT ;  /* 0x001000000d13a812 */ /* 0x000fe200078efcff */
[----:B0-----:R-:W-:-:S08]  /*03a0*/  DFMA R8, R16, -R2, 1 ;  /* 0x3ff000001008742b */ /* 0x001fd00000000802 */
[----:B------:R-:W-:-:S08]  /*03b0*/  DFMA R8, R8, R8, R8 ;  /* 0x000000080808722b */ /* 0x000fd00000000008 */
[----:B------:R-:W-:Y:S01]  /*03c0*/  DFMA R16, R16, R8, R16 ;  /* 0x000000081010722b */ /* 0x000fe20000000010 */
[----:B------:R-:W-:Y:S01]  /*03d0*/  SEL R9, R12, 0x63400000, !P1 ;  /* 0x634000000c097807 */ /* 0x000fe20004800000 */
[----:B------:R-:W-:-:S03]  /*03e0*/  IMAD.MOV.U32 R8, RZ, RZ, R6 ;  /* 0x000000ffff087224 */ /* 0x000fc600078e0006 */
[----:B------:R-:W-:-:S03]  /*03f0*/  LOP3.LUT R9, R9, 0x800fffff, R7, 0xf8, !PT ;  /* 0x800fffff09097812 */ /* 0x000fc600078ef807 */
[----:B------:R-:W-:-:S03]  /*0400*/  DFMA R20, R16, -R2, 1 ;  /* 0x3ff000001014742b */ /* 0x000fc60000000802 */
[----:B------:R-:W-:-:S05]  /*0410*/  @!P2 DFMA R8, R8, 2, -R18 ;  /* 0x400000000808a82b */ /* 0x000fca0000000812 */
[----:B------:R-:W-:Y:S01]  /*0420*/  DFMA R16, R16, R20, R16 ;  /* 0x000000141010722b */ /* 0x000fe20000000010 */
[----:B------:R-:W-:Y:S02]  /*0430*/  IMAD.MOV.U32 R21, RZ, RZ, R11 ;  /* 0x000000ffff157224 */ /* 0x000fe400078e000b */
[----:B------:R-:W-:Y:S01]  /*0440*/  IMAD.MOV.U32 R20, RZ, RZ, R14 ;  /* 0x000000ffff147224 */ /* 0x000fe200078e000e */
[----:B------:R-:W-:Y:S02]  /*0450*/  @!P0 LOP3.LUT R20, R3, 0x7ff00000, RZ, 0xc0, !PT ;  /* 0x7ff0000003148812 */ /* 0x000fe400078ec0ff */
[----:B------:R-:W-:Y:S02]  /*0460*/  @!P2 LOP3.LUT R21, R9, 0x7ff00000, RZ, 0xc0, !PT ;  /* 0x7ff000000915a812 */ /* 0x000fe400078ec0ff */
[----:B------:R-:W-:Y:S01]  /*0470*/  DMUL R18, R16, R8 ;  /* 0x0000000810127228 */ /* 0x000fe20000000000 */
[----:B------:R-:W-:Y:S02]  /*0480*/  VIADD R22, R20, 0xffffffff ;  /* 0xffffffff14167836 */ /* 0x000fe40000000000 */
[----:B------:R-:W-:-:S05]  /*0490*/  VIADD R13, R21, 0xffffffff ;  /* 0xffffffff150d7836 */ /* 0x000fca0000000000 */
[----:B------:R-:W-:Y:S01]  /*04a0*/  DFMA R14, R18, -R2, R8 ;  /* 0x80000002120e722b */ /* 0x000fe20000000008 */
[----:B------:R-:W-:-:S04]  /*04b0*/  ISETP.GT.U32.AND P0, PT, R13, 0x7feffffe, PT ;  /* 0x7feffffe0d00780c */ /* 0x000fc80003f04070 */
[----:B------:R-:W-:-:S03]  /*04c0*/  ISETP.GT.U32.OR P0, PT, R22, 0x7feffffe, P0 ;  /* 0x7feffffe1600780c */ /* 0x000fc60000704470 */
[----:B------:R-:W-:-:S10]  /*04d0*/  DFMA R14, R16, R14, R18 ;  /* 0x0000000e100e722b */ /* 0x000fd40000000012 */
[----:B------:R-:W-:Y:S05]  /*04e0*/  @P0 BRA `(.L_x_3) ;  /* 0x00000000006c0947 */ /* 0x000fea0003800000 */
[----:B------:R-:W-:-:S04]  /*04f0*/  LOP3.LUT R16, R5, 0x7ff00000, RZ, 0xc0, !PT ;  /* 0x7ff0000005107812 */ /* 0x000fc800078ec0ff */
[CC--:B------:R-:W-:Y:S02]  /*0500*/  VIADDMNMX R6, R11.reuse, -R16.reuse, 0xb9600000, !PT ;  /* 0xb96000000b067446 */ /* 0x0c0fe40007800910 */
[----:B------:R-:W-:Y:S02]  /*0510*/  ISETP.GE.U32.AND P0, PT, R11, R16, PT ;  /* 0x000000100b00720c */ /* 0x000fe40003f06070 */
[----:B------:R-:W-:Y:S02]  /*0520*/  VIMNMX R6, PT, PT, R6, 0x46a00000, PT ;  /* 0x46a0000006067848 */ /* 0x000fe40003fe0100 */
[----:B------:R-:W-:-:S05]  /*0530*/  SEL R11, R12, 0x63400000, !P0 ;  /* 0x634000000c0b7807 */ /* 0x000fca0004000000 */
[----:B------:R-:W-:Y:S02]  /*0540*/  IMAD.IADD R11, R6, 0x1, -R11 ;  /* 0x00000001060b7824 */ /* 0x000fe400078e0a0b */
[----:B------:R-:W-:Y:S02]  /*0550*/  IMAD.MOV.U32 R6, RZ, RZ, RZ ;  /* 0x000000ffff067224 */ /* 0x000fe400078e00ff */
[----:B------:R-:W-:-:S06]  /*0560*/  VIADD R7, R11, 0x7fe00000 ;  /* 0x7fe000000b077836 */ /* 0x000fcc0000000000 */
[----:B------:R-:W-:-:S10]  /*0570*/  DMUL R12, R14, R6 ;  /* 0x000000060e0c7228 */ /* 0x000fd40000000000 */
[----:B------:R-:W-:-:S13]  /*0580*/  FSETP.GTU.AND P0, PT, |R13|, 1.469367938527859385e-39, PT ;  /* 0x001000000d00780b */ /* 0x000fda0003f0c200 */
[----:B------:R-:W-:Y:S05]  /*0590*/  @P0 BRA `(.L_x_4) ;  /* 0x0000000000940947 */ /* 0x000fea0003800000 */
[----:B------:R-:W-:Y:S01]  /*05a0*/  DFMA R2, R14, -R2, R8 ;  /* 0x800000020e02722b */ /* 0x000fe20000000008 */
[----:B------:R-:W-:-:S09]  /*05b0*/  IMAD.MOV.U32 R6, RZ, RZ, RZ ;  /* 0x000000ffff067224 */ /* 0x000fd200078e00ff */
[C---:B------:R-:W-:Y:S02]  /*05c0*/  FSETP.NEU.AND P0, PT, R3.reuse, RZ, PT ;  /* 0x000000ff0300720b */ /* 0x040fe40003f0d000 */
[----:B------:R-:W-:-:S04]  /*05d0*/  LOP3.LUT R5, R3, 0x80000000, R5, 0x48, !PT ;  /* 0x8000000003057812 */ /* 0x000fc800078e4805 */
[----:B------:R-:W-:-:S07]  /*05e0*/  LOP3.LUT R7, R5, R7, RZ, 0xfc, !PT ;  /* 0x0000000705077212 */ /* 0x000fce00078efcff */
[----:B------:R-:W-:Y:S05]  /*05f0*/  @!P0 BRA `(.L_x_4) ;  /* 0x00000000007c8947 */ /* 0x000fea0003800000 */
[----:B------:R-:W-:Y:S01]  /*0600*/  IMAD.MOV R3, RZ, RZ, -R11 ;  /* 0x000000ffff037224 */ /* 0x000fe200078e0a0b */
[----:B------:R-:W-:Y:S01]  /*0610*/  DMUL.RP R6, R14, R6 ;  /* 0x000000060e067228 */ /* 0x000fe20000008000 */
[----:B------:R-:W-:Y:S01]  /*0620*/  IMAD.MOV.U32 R2, RZ, RZ, RZ ;  /* 0x000000ffff027224 */ /* 0x000fe200078e00ff */
[----:B------:R-:W-:-:S05]  /*0630*/  IADD3 R11, PT, PT, -R11, -0x43300000, RZ ;  /* 0xbcd000000b0b7810 */ /* 0x000fca0007ffe1ff */
[----:B------:R-:W-:-:S03]  /*0640*/  DFMA R2, R12, -R2, R14 ;  /* 0x800000020c02722b */ /* 0x000fc6000000000e */
[----:B------:R-:W-:-:S07]  /*0650*/  LOP3.LUT R5, R7, R5, RZ, 0x3c, !PT ;  /* 0x0000000507057212 */ /* 0x000fce00078e3cff */
[----:B------:R-:W-:-:S04]  /*0660*/  FSETP.NEU.AND P0, PT, |R3|, R11, PT ;  /* 0x0000000b0300720b */ /* 0x000fc80003f0d200 */
[----:B------:R-:W-:Y:S02]  /*0670*/  FSEL R12, R6, R12, !P0 ;  /* 0x0000000c060c7208 */ /* 0x000fe40004000000 */
[----:B------:R-:W-:Y:S01]  /*0680*/  FSEL R13, R5, R13, !P0 ;  /* 0x0000000d050d7208 */ /* 0x000fe20004000000 */
[----:B------:R-:W-:Y:S06]  /*0690*/  BRA `(.L_x_4) ;  /* 0x0000000000547947 */ /* 0x000fec0003800000 */
.L_x_3:
[----:B------:R-:W-:-:S14]  /*06a0*/  DSETP.NAN.AND P0, PT, R6, R6, PT ;  /* 0x000000060600722a */ /* 0x000fdc0003f08000 */
[----:B------:R-:W-:Y:S05]  /*06b0*/  @P0 BRA `(.L_x_5) ;  /* 0x0000000000440947 */ /* 0x000fea0003800000 */
[----:B------:R-:W-:-:S14]  /*06c0*/  DSETP.NAN.AND P0, PT, R4, R4, PT ;  /* 0x000000040400722a */ /* 0x000fdc0003f08000 */
[----:B------:R-:W-:Y:S05]  /*06d0*/  @P0 BRA `(.L_x_6) ;  /* 0x0000000000300947 */ /* 0x000fea0003800000 */
[----:B------:R-:W-:Y:S01]  /*06e0*/  ISETP.NE.AND P0, PT, R21, R20, PT ;  /* 0x000000141500720c */ /* 0x000fe20003f05270 */
[----:B------:R-:W-:Y:S02]  /*06f0*/  IMAD.MOV.U32 R12, RZ, RZ, 0x0 ;  /* 0x00000000ff0c7424 */ /* 0x000fe400078e00ff */
[----:B------:R-:W-:-:S10]  /*0700*/  IMAD.MOV.U32 R13, RZ, RZ, -0x80000 ;  /* 0xfff80000ff0d7424 */ /* 0x000fd400078e00ff */
[----:B------:R-:W-:Y:S05]  /*0710*/  @!P0 BRA `(.L_x_4) ;  /* 0x0000000000348947 */ /* 0x000fea0003800000 */
[----:B------:R-:W-:Y:S02]  /*0720*/  ISETP.NE.AND P0, PT, R21, 0x7ff00000, PT ;  /* 0x7ff000001500780c */ /* 0x000fe40003f05270 */
[----:B------:R-:W-:Y:S02]  /*0730*/  LOP3.LUT R13, R7, 0x80000000, R5, 0x48, !PT ;  /* 0x80000000070d7812 */ /* 0x000fe400078e4805 */
[----:B------:R-:W-:-:S13]  /*0740*/  ISETP.EQ.OR P0, PT, R20, RZ, !P0 ;  /* 0x000000ff1400720c */ /* 0x000fda0004702670 */
[----:B------:R-:W-:Y:S01]  /*0750*/  @P0 LOP3.LUT R2, R13, 0x7ff00000, RZ, 0xfc, !PT ;  /* 0x7ff000000d020812 */ /* 0x000fe200078efcff */
[----:B------:R-:W-:Y:S02]  /*0760*/  @!P0 IMAD.MOV.U32 R12, RZ, RZ, RZ ;  /* 0x000000ffff0c8224 */ /* 0x000fe400078e00ff */
[----:B------:R-:W-:Y:S02]  /*0770*/  @P0 IMAD.MOV.U32 R12, RZ, RZ, RZ ;  /* 0x000000ffff0c0224 */ /* 0x000fe400078e00ff */
[----:B------:R-:W-:Y:S01]  /*0780*/  @P0 IMAD.MOV.U32 R13, RZ, RZ, R2 ;  /* 0x000000ffff0d0224 */ /* 0x000fe200078e0002 */
[----:B------:R-:W-:Y:S06]  /*0790*/  BRA `(.L_x_4) ;  /* 0x0000000000147947 */ /* 0x000fec0003800000 */
.L_x_6:
[----:B------:R-:W-:Y:S01]  /*07a0*/  LOP3.LUT R13, R5, 0x80000, RZ, 0xfc, !PT ;  /* 0x00080000050d7812 */ /* 0x000fe200078efcff */
[----:B------:R-:W-:Y:S01]  /*07b0*/  IMAD.MOV.U32 R12, RZ, RZ, R4 ;  /* 0x000000ffff0c7224 */ /* 0x000fe200078e0004 */
[----:B------:R-:W-:Y:S06]  /*07c0*/  BRA `(.L_x_4) ;  /* 0x0000000000087947 */ /* 0x000fec0003800000 */
.L_x_5:
[----:B------:R-:W-:Y:S01]  /*07d0*/  LOP3.LUT R13, R7, 0x80000, RZ, 0xfc, !PT ;  /* 0x00080000070d7812 */ /* 0x000fe200078efcff */
[----:B------:R-:W-:-:S07]  /*07e0*/  IMAD.MOV.U32 R12, RZ, RZ, R6 ;  /* 0x000000ffff0c7224 */ /* 0x000fce00078e0006 */
.L_x_4:
[----:B------:R-:W-:Y:S05]  /*07f0*/  BSYNC.RECONVERGENT B1 ;  /* 0x0000000000017941 */ /* 0x000fea0003800200 */
.L_x_2:
[----:B------:R-:W-:Y:S02]  /*0800*/  IMAD.MOV.U32 R11, RZ, RZ, 0x0 ;  /* 0x00000000ff0b7424 */ /* 0x000fe400078e00ff */
[----:B------:R-:W-:Y:S02]  /*0810*/  IMAD.MOV.U32 R2, RZ, RZ, R12 ;  /* 0x000000ffff027224 */ /* 0x000fe400078e000c */
[----:B------:R-:W-:Y:S01]  /*0820*/  IMAD.MOV.U32 R3, RZ, RZ, R13 ;  /* 0x000000ffff037224 */ /* 0x000fe200078e000d */
[----:B------:R-:W-:Y:S06]  /*0830*/  RET.REL.NODEC R10 `(_Z22calculate_yield_kernelPKdS0_Pddi) ;  /* 0xfffffff40af07950 */ /* 0x000fec0003c3ffff */
.L_x_7:
[----:B------:R-:W-:-:S00]  /*0840*/  BRA `(.L_x_7) ;  /* 0xfffffffc00fc7947 */ /* 0x000fc0000383ffff */
[----:B------:R-:W-:-:S00]  /*0850*/  NOP ;  /* 0x0000000000007918 */ /* 0x000fc00000000000 */
        /* <DEDUP_REMOVED lines=10> */
.L_x_8:


//--------------------- .nv.shared.reserved.0     --------------------------
	.section	.nv.shared.reserved.0,"aw",@nobits
	.weak		__nv_reservedSMEM_offset_0_alias
	.size		__nv_reservedSMEM_offset_0_alias, 0, 64
	.other		__nv_reservedSMEM_offset_0_alias,@"STO_CUDA_RESERVED_SHARED STV_DEFAULT"
__nv_reservedSMEM_offset_0_alias:
	.zero		0
	.zero		64


//--------------------- .nv.constant0._Z22calculate_yield_kernelPKdS0_Pddi --------------------------
	.section	.nv.constant0._Z22calculate_yield_kernelPKdS0_Pddi,"a",@progbits
	.sectionflags	@""
	.align	4
.nv.constant0._Z22calculate_yield_kernelPKdS0_Pddi:
	.zero		932


//--------------------- SYMBOLS --------------------------

	.type		.nv.reservedSmem.offset0,@object
	.size		.nv.reservedSmem.offset0,0x4
